//
// Generated by NVIDIA NVVM Compiler
//
// Compiler Build ID: CL-36424714
// Cuda compilation tools, release 13.0, V13.0.88
// Based on NVVM 20.0.0
//

.version 9.0
.target sm_100
.address_size 64

	// .globl	_Z6VecAddPfS_S_i
.extern .func  (.param .b32 func_retval0) vprintf
(
	.param .b64 vprintf_param_0,
	.param .b64 vprintf_param_1
)
;
.global .align 1 .b8 $str[27] = {71, 80, 85, 32, 116, 104, 114, 101, 97, 100, 32, 37, 100, 58, 32, 67, 91, 37, 100, 93, 32, 61, 32, 37, 102, 10};

.visible .entry _Z6VecAddPfS_S_i(
	.param .u64 .ptr .align 1 _Z6VecAddPfS_S_i_param_0,
	.param .u64 .ptr .align 1 _Z6VecAddPfS_S_i_param_1,
	.param .u64 .ptr .align 1 _Z6VecAddPfS_S_i_param_2,
	.param .u32 _Z6VecAddPfS_S_i_param_3
)
{
	.local .align 16 .b8 	__local_depot0[16];
	.reg .b64 	%SP;
	.reg .b64 	%SPL;
	.reg .pred 	%p<2>;
	.reg .b32 	%r<5>;
	.reg .b32 	%f<4>;
	.reg .b64 	%rd<15>;
	.reg .b64 	%fd<2>;

	mov.u64 	%SPL, __local_depot0;
	cvta.local.u64 	%SP, %SPL;
	ld.param.u64 	%rd1, [_Z6VecAddPfS_S_i_param_0];
	ld.param.u64 	%rd2, [_Z6VecAddPfS_S_i_param_1];
	ld.param.u64 	%rd3, [_Z6VecAddPfS_S_i_param_2];
	ld.param.u32 	%r2, [_Z6VecAddPfS_S_i_param_3];
	mov.u32 	%r1, %tid.x;
	setp.ge.s32 	%p1, %r1, %r2;
	@%p1 bra 	$L__BB0_2;
	add.u64 	%rd4, %SP, 0;
	add.u64 	%rd5, %SPL, 0;
	cvta.to.global.u64 	%rd6, %rd1;
	cvta.to.global.u64 	%rd7, %rd2;
	cvta.to.global.u64 	%rd8, %rd3;
	mul.wide.u32 	%rd9, %r1, 4;
	add.s64 	%rd10, %rd6, %rd9;
	ld.global.f32 	%f1, [%rd10];
	add.s64 	%rd11, %rd7, %rd9;
	ld.global.f32 	%f2, [%rd11];
	add.f32 	%f3, %f1, %f2;
	add.s64 	%rd12, %rd8, %rd9;
	st.global.f32 	[%rd12], %f3;
	cvt.f64.f32 	%fd1, %f3;
	st.local.v2.u32 	[%rd5], {%r1, %r1};
	st.local.f64 	[%rd5+8], %fd1;
	mov.u64 	%rd13, $str;
	cvta.global.u64 	%rd14, %rd13;
	{ // callseq 0, 0
	.param .b64 param0;
	st.param.b64 	[param0], %rd14;
	.param .b64 param1;
	st.param.b64 	[param1], %rd4;
	.param .b32 retval0;
	call.uni (retval0), 
	vprintf, 
	(
	param0, 
	param1
	);
	ld.param.b32 	%r3, [retval0];
	} // callseq 0
$L__BB0_2:
	ret;

}


// ===== COMPILED SASS (sm_100) =====

	.target	sm_100

	.elftype	@"ET_EXEC"


//--------------------- .note.nv.tkinfo           --------------------------
	.section	.note.nv.tkinfo,"",@"SHT_NOTE"
	.sectionflags	@"SHF_NOTE_NV_TKINFO"
	.tkinfo
        /*0018*/ 	.word	0x00000002
        /*0030*/ 	.string	""
        /*0030*/ 	.string	"ptxas"
        /*0030*/ 	.string	"Cuda compilation tools, release 13.0, V13.0.88"
        /*0030*/ 	.string	"Build cuda_13.0.r13.0/compiler.36424714_0"
        /*0030*/ 	.string	"-arch sm_100 -m 64 "



//--------------------- .note.nv.cuinfo           --------------------------
	.section	.note.nv.cuinfo,"",@"SHT_NOTE"
	.sectionflags	@"SHF_NOTE_NV_CUINFO"
        /*0018*/ 	.short	0x0002
        /*001a*/ 	.short	0x0064
        /*001c*/ 	.short	0x0082
	.zero		2


//--------------------- .nv.info                  --------------------------
	.section	.nv.info,"",@"SHT_CUDA_INFO"
	.align	4


	//----- nvinfo : EIATTR_REGCOUNT
	.align		4
        /*0000*/ 	.byte	0x04, 0x2f
        /*0002*/ 	.short	(.L_2 - .L_1)
	.align		4
.L_1:
        /*0004*/ 	.word	index@(_Z6VecAddPfS_S_i)
        /*0008*/ 	.word	0x00000018


	//----- nvinfo : EIATTR_FRAME_SIZE
	.align		4
.L_2:
        /*000c*/ 	.byte	0x04, 0x11
        /*000e*/ 	.short	(.L_4 - .L_3)
	.align		4
.L_3:
        /*0010*/ 	.word	index@(_Z6VecAddPfS_S_i)
        /*0014*/ 	.word	0x00000010


	//----- nvinfo : EIATTR_MIN_STACK_SIZE
	.align		4
.L_4:
        /*0018*/ 	.byte	0x04, 0x12
        /*001a*/ 	.short	(.L_6 - .L_5)
	.align		4
.L_5:
        /*001c*/ 	.word	index@(_Z6VecAddPfS_S_i)
        /*0020*/ 	.word	0x00000010
.L_6:


//--------------------- .nv.compat                --------------------------
	.section	.nv.compat,"",@"SHT_CUDA_COMPAT_INFO"
	.align	4
        /*0000*/ 	.byte	0x02, 0x09, 0x00, 0x00, 0x02, 0x02, 0x01, 0x00, 0x02, 0x05, 0x05, 0x00, 0x03, 0x07, 0x01, 0x01
        /*0010*/ 	.byte	0x02, 0x03, 0x00, 0x00, 0x02, 0x06, 0x01, 0x00, 0x04, 0x0b, 0x08, 0x00, 0x09, 0x00, 0x00, 0x00
        /*0020*/ 	.byte	0x00, 0x00, 0x00, 0x00


//--------------------- .nv.info._Z6VecAddPfS_S_i --------------------------
	.section	.nv.info._Z6VecAddPfS_S_i,"",@"SHT_CUDA_INFO"
	.sectionflags	@""
	.align	4


	//----- nvinfo : EIATTR_CUDA_API_VERSION
	.align		4
        /*0000*/ 	.byte	0x04, 0x37
        /*0002*/ 	.short	(.L_8 - .L_7)
.L_7:
        /*0004*/ 	.word	0x00000082


	//----- nvinfo : EIATTR_KPARAM_INFO
	.align		4
.L_8:
        /*0008*/ 	.byte	0x04, 0x17
        /*000a*/ 	.short	(.L_10 - .L_9)
.L_9:
        /*000c*/ 	.word	0x00000000
        /*0010*/ 	.short	0x0003
        /*0012*/ 	.short	0x0018
        /*0014*/ 	.byte	0x00, 0xf0, 0x11, 0x00


	//----- nvinfo : EIATTR_KPARAM_INFO
	.align		4
.L_10:
        /*0018*/ 	.byte	0x04, 0x17
        /*001a*/ 	.short	(.L_12 - .L_11)
.L_11:
        /*001c*/ 	.word	0x00000000
        /*0020*/ 	.short	0x0002
        /*0022*/ 	.short	0x0010
        /*0024*/ 	.byte	0x00, 0xf5, 0x21, 0x00


	//----- nvinfo : EIATTR_KPARAM_INFO
	.align		4
.L_12:
        /*0028*/ 	.byte	0x04, 0x17
        /*002a*/ 	.short	(.L_14 - .L_13)
.L_13:
        /*002c*/ 	.word	0x00000000
        /*0030*/ 	.short	0x0001
        /*0032*/ 	.short	0x0008
        /*0034*/ 	.byte	0x00, 0xf5, 0x21, 0x00


	//----- nvinfo : EIATTR_KPARAM_INFO
	.align		4
.L_14:
        /*0038*/ 	.byte	0x04, 0x17
        /*003a*/ 	.short	(.L_16 - .L_15)
.L_15:
        /*003c*/ 	.word	0x00000000
        /*0040*/ 	.short	0x0000
        /*0042*/ 	.short	0x0000
        /*0044*/ 	.byte	0x00, 0xf5, 0x21, 0x00


	//----- nvinfo : EIATTR_SPARSE_MMA_MASK
	.align		4
.L_16:
        /*0048*/ 	.byte	0x03, 0x50
        /*004a*/ 	.short	0x0000


	//----- nvinfo : EIATTR_MAXREG_COUNT
	.align		4
        /*004c*/ 	.byte	0x03, 0x1b
        /*004e*/ 	.short	0x00ff


	//----- nvinfo : EIATTR_EXTERNS
	.align		4
        /*0050*/ 	.byte	0x04, 0x0f
        /*0052*/ 	.short	(.L_18 - .L_17)


	//   ....[0]....
	.align		4
.L_17:
        /*0054*/ 	.word	index@(vprintf)


	//----- nvinfo : EIATTR_MERCURY_ISA_VERSION
	.align		4
.L_18:
        /*0058*/ 	.byte	0x03, 0x5f
        /*005a*/ 	.short	0x0101


	//----- nvinfo : EIATTR_VRC_CTA_INIT_COUNT
	.align		4
        /*005c*/ 	.byte	0x02, 0x4a
	.zero		1
	.zero		1


	//----- nvinfo : EIATTR_SYSCALL_OFFSETS
	.align		4
        /*0060*/ 	.byte	0x04, 0x46
        /*0062*/ 	.short	(.L_20 - .L_19)


	//   ....[0]....
.L_19:
        /*0064*/ 	.word	0x000001f0


	//----- nvinfo : EIATTR_EXIT_INSTR_OFFSETS
	.align		4
.L_20:
        /*0068*/ 	.byte	0x04, 0x1c
        /*006a*/ 	.short	(.L_22 - .L_21)


	//   ....[0]....
.L_21:
        /*006c*/ 	.word	0x00000090


	//   ....[1]....
        /*0070*/ 	.word	0x00000200


	//----- nvinfo : EIATTR_CRS_STACK_SIZE
	.align		4
.L_22:
        /*0074*/ 	.byte	0x04, 0x1e
        /*0076*/ 	.short	(.L_24 - .L_23)
.L_23:
        /*0078*/ 	.word	0x00000000


	//----- nvinfo : EIATTR_CBANK_PARAM_SIZE
	.align		4
.L_24:
        /*007c*/ 	.byte	0x03, 0x19
        /*007e*/ 	.short	0x001c


	//----- nvinfo : EIATTR_PARAM_CBANK
	.align		4
        /*0080*/ 	.byte	0x04, 0x0a
        /*0082*/ 	.short	(.L_26 - .L_25)
	.align		4
.L_25:
        /*0084*/ 	.word	index@(.nv.constant0._Z6VecAddPfS_S_i)
        /*0088*/ 	.short	0x0380
        /*008a*/ 	.short	0x001c


	//----- nvinfo : EIATTR_SW_WAR
	.align		4
.L_26:
        /*008c*/ 	.byte	0x04, 0x36
        /*008e*/ 	.short	(.L_28 - .L_27)
.L_27:
        /*0090*/ 	.word	0x00000008
.L_28:


//--------------------- .nv.callgraph             --------------------------
	.section	.nv.callgraph,"",@"SHT_CUDA_CALLGRAPH"
	.align	4
	.sectionentsize	8
	.align		4
        /*0000*/ 	.word	0x00000000
	.align		4
        /*0004*/ 	.word	0xffffffff
	.align		4
        /*0008*/ 	.word	index@(_Z6VecAddPfS_S_i)
	.align		4
        /*000c*/ 	.word	index@(vprintf)
	.align		4
        /*0010*/ 	.word	0x00000000
	.align		4
        /*0014*/ 	.word	0xfffffffe
	.align		4
        /*0018*/ 	.word	0x00000000
	.align		4
        /*001c*/ 	.word	0xfffffffd
	.align		4
        /*0020*/ 	.word	0x00000000
	.align		4
        /*0024*/ 	.word	0xfffffffc


//--------------------- .nv.constant4             --------------------------
	.section	.nv.constant4,"a",@progbits
	.align	8
	.align		8
.nv.constant4:
        /*0000*/ 	.dword	vprintf
	.align		8
        /*0008*/ 	.dword	$str


//--------------------- .text._Z6VecAddPfS_S_i    --------------------------
	.section	.text._Z6VecAddPfS_S_i,"ax",@progbits
	.align	128
        .global         _Z6VecAddPfS_S_i
        .type           _Z6VecAddPfS_S_i,@function
        .size           _Z6VecAddPfS_S_i,(.L_x_2 - _Z6VecAddPfS_S_i)
        .other          _Z6VecAddPfS_S_i,@"STO_CUDA_ENTRY STV_DEFAULT"
_Z6VecAddPfS_S_i:
.text._Z6VecAddPfS_S_i:
[----:B------:R-:W0:Y:S01]  /*0000*/  LDC R1, c[0x0][0x37c] ;  /* 0x0000df00ff017b82 */ /* 0x000e220000000800 */
[----:B------:R-:W1:Y:S01]  /*0010*/  S2R R12, SR_TID.X ;  /* 0x00000000000c7919 */ /* 0x000e620000002100 */
[----:B------:R-:W1:Y:S01]  /*0020*/  LDCU UR6, c[0x0][0x398] ;  /* 0x00007300ff0677ac */ /* 0x000e620008000800 */
[----:B0-----:R-:W-:Y:S01]  /*0030*/  IADD3 R1, PT, PT, R1, -0x10, RZ ;  /* 0xfffffff001017810 */ /* 0x001fe20007ffe0ff */
[----:B------:R-:W0:Y:S01]  /*0040*/  LDCU UR4, c[0x0][0x2f8] ;  /* 0x00005f00ff0477ac */ /* 0x000e220008000800 */
[----:B------:R-:W2:Y:S02]  /*0050*/  LDCU UR5, c[0x0][0x2fc] ;  /* 0x00005f80ff0577ac */ /* 0x000ea40008000800 */
[----:B0-----:R-:W-:-:S04]  /*0060*/  IADD3 R6, P1, PT, R1, UR4, RZ ;  /* 0x0000000401067c10 */ /* 0x001fc8000ff3e0ff */
[----:B--2---:R-:W-:Y:S02]  /*0070*/  IADD3.X R7, PT, PT, RZ, UR5, RZ, P1, !PT ;  /* 0x00000005ff077c10 */ /* 0x004fe40008ffe4ff */
[----:B-1----:R-:W-:-:S13]  /*0080*/  ISETP.GE.AND P0, PT, R12, UR6, PT ;  /* 0x000000060c007c0c */ /* 0x002fda000bf06270 */
[----:B------:R-:W-:Y:S05]  /*0090*/  @P0 EXIT ;  /* 0x000000000000094d */ /* 0x000fea0003800000 */
[----:B------:R-:W0:Y:S01]  /*00a0*/  LDC.64 R14, c[0x0][0x388] ;  /* 0x0000e200ff0e7b82 */ /* 0x000e220000000a00 */
[----:B------:R-:W1:Y:S07]  /*00b0*/  LDCU.64 UR4, c[0x0][0x358] ;  /* 0x00006b00ff0477ac */ /* 0x000e6e0008000a00 */
[----:B------:R-:W2:Y:S08]  /*00c0*/  LDC.64 R4, c[0x0][0x380] ;  /* 0x0000e000ff047b82 */ /* 0x000eb00000000a00 */
[----:B------:R-:W3:Y:S01]  /*00d0*/  LDC.64 R2, c[0x0][0x390] ;  /* 0x0000e400ff027b82 */ /* 0x000ee20000000a00 */
[----:B------:R-:W-:Y:S01]  /*00e0*/  MOV R10, 0x0 ;  /* 0x00000000000a7802 */ /* 0x000fe20000000f00 */
[----:B------:R-:W-:Y:S01]  /*00f0*/  IMAD.MOV.U32 R13, RZ, RZ, R12 ;  /* 0x000000ffff0d7224 */ /* 0x000fe200078e000c */
[----:B------:R-:W4:Y:S01]  /*0100*/  LDCU.64 UR6, c[0x4][0x8] ;  /* 0x01000100ff0677ac */ /* 0x000f220008000a00 */
[----:B0-----:R-:W-:-:S06]  /*0110*/  IMAD.WIDE.U32 R14, R12, 0x4, R14 ;  /* 0x000000040c0e7825 */ /* 0x001fcc00078e000e */
[----:B-1----:R-:W5:Y:S01]  /*0120*/  LDG.E R15, desc[UR4][R14.64] ;  /* 0x000000040e0f7981 */ /* 0x002f62000c1e1900 */
[----:B--2---:R-:W-:-:S05]  /*0130*/  IMAD.WIDE.U32 R4, R12, 0x4, R4 ;  /* 0x000000040c047825 */ /* 0x004fca00078e0004 */
[----:B------:R4:W5:Y:S01]  /*0140*/  LDG.E R0, desc[UR4][R4.64] ;  /* 0x0000000404007981 */ /* 0x000962000c1e1900 */
[----:B---3--:R-:W-:-:S03]  /*0150*/  IMAD.WIDE.U32 R2, R12, 0x4, R2 ;  /* 0x000000040c027825 */ /* 0x008fc600078e0002 */
[----:B------:R0:W-:Y:S01]  /*0160*/  STL.64 [R1], R12 ;  /* 0x0000000c01007387 */ /* 0x0001e20000100a00 */
[----:B------:R-:W1:Y:S01]  /*0170*/  LDC.64 R10, c[0x4][R10] ;  /* 0x010000000a0a7b82 */ /* 0x000e620000000a00 */
[----:B----4-:R-:W-:Y:S01]  /*0180*/  MOV R4, UR6 ;  /* 0x0000000600047c02 */ /* 0x010fe20008000f00 */
[----:B------:R-:W-:Y:S02]  /*0190*/  IMAD.U32 R5, RZ, RZ, UR7 ;  /* 0x00000007ff057e24 */ /* 0x000fe4000f8e00ff */
[----:B-----5:R-:W-:-:S04]  /*01a0*/  FADD R0, R0, R15 ;  /* 0x0000000f00007221 */ /* 0x020fc80000000000 */
[----:B------:R-:W2:Y:S01]  /*01b0*/  F2F.F64.F32 R8, R0 ;  /* 0x0000000000087310 */ /* 0x000ea20000201800 */
[----:B------:R0:W-:Y:S04]  /*01c0*/  STG.E desc[UR4][R2.64], R0 ;  /* 0x0000000002007986 */ /* 0x0001e8000c101904 */
[----:B-12---:R0:W-:Y:S02]  /*01d0*/  STL.64 [R1+0x8], R8 ;  /* 0x0000080801007387 */ /* 0x0061e40000100a00 */
[----:B------:R-:W-:-:S07]  /*01e0*/  LEPC R20, `(.L_x_0) ;  /* 0x000000001014794e */ /* 0x000fce0000000000 */
[----:B0-----:R-:W-:Y:S05]  /*01f0*/  CALL.ABS.NOINC R10 ;  /* 0x000000000a007343 */ /* 0x001fea0003c00000 */
.L_x_0:
[----:B------:R-:W-:Y:S05]  /*0200*/  EXIT ;  /* 0x000000000000794d */ /* 0x000fea0003800000 */
.L_x_1:
[----:B------:R-:W-:-:S00]  /*0210*/  BRA `(.L_x_1) ;  /* 0xfffffffc00fc7947 */ /* 0x000fc0000383ffff */
[----:B------:R-:W-:-:S00]  /*0220*/  NOP ;  /* 0x0000000000007918 */ /* 0x000fc00000000000 */
        /* <DEDUP_REMOVED lines=13> */
.L_x_2:


//--------------------- .nv.global.init           --------------------------
	.section	.nv.global.init,"aw",@progbits
.nv.global.init:
	.type		$str,@object
	.size		$str,(.L_0 - $str)
$str:
        /*0000*/ 	.byte	0x47, 0x50, 0x55, 0x20, 0x74, 0x68, 0x72, 0x65, 0x61, 0x64, 0x20, 0x25, 0x64, 0x3a, 0x20, 0x43
        /*0010*/ 	.byte	0x5b, 0x25, 0x64, 0x5d, 0x20, 0x3d, 0x20, 0x25, 0x66, 0x0a, 0x00
.L_0:


//--------------------- .nv.shared.reserved.0     --------------------------
	.section	.nv.shared.reserved.0,"aw",@nobits
	.weak		__nv_reservedSMEM_offset_0_alias
	.size		__nv_reservedSMEM_offset_0_alias, 0, 64
	.other		__nv_reservedSMEM_offset_0_alias,@"STO_CUDA_RESERVED_SHARED STV_DEFAULT"
__nv_reservedSMEM_offset_0_alias:
	.zero		0
	.zero		64


//--------------------- .nv.constant0._Z6VecAddPfS_S_i --------------------------
	.section	.nv.constant0._Z6VecAddPfS_S_i,"a",@progbits
	.sectionflags	@""
	.align	4
.nv.constant0._Z6VecAddPfS_S_i:
	.zero		924


//--------------------- SYMBOLS --------------------------

	.type		.nv.reservedSmem.offset0,@object
	.size		.nv.reservedSmem.offset0,0x4
	.type		vprintf,@function
